//
// Generated by NVIDIA NVVM Compiler
//
// Compiler Build ID: CL-36424714
// Cuda compilation tools, release 13.0, V13.0.88
// Based on NVVM 20.0.0
//

.version 9.0
.target sm_100
.address_size 64

	// .globl	histogram256Kernel
// _ZZ18histogram256KernelE7s_HistR has been demoted
// _ZZ18histogram256KernelE7s_HistG has been demoted
// _ZZ18histogram256KernelE7s_HistB has been demoted
// _ZZ18histogram256KernelE7s_HistA has been demoted

.visible .entry histogram256Kernel(
	.param .u64 .ptr .align 1 histogram256Kernel_param_0,
	.param .u64 .ptr .align 1 histogram256Kernel_param_1,
	.param .u32 histogram256Kernel_param_2
)
{
	.reg .pred 	%p<21>;
	.reg .b16 	%rs<9>;
	.reg .b32 	%r<145>;
	.reg .b64 	%rd<12>;
	// demoted variable
	.shared .align 4 .b8 _ZZ18histogram256KernelE7s_HistR[3072];
	// demoted variable
	.shared .align 4 .b8 _ZZ18histogram256KernelE7s_HistG[3072];
	// demoted variable
	.shared .align 4 .b8 _ZZ18histogram256KernelE7s_HistB[3072];
	// demoted variable
	.shared .align 4 .b8 _ZZ18histogram256KernelE7s_HistA[3072];
	ld.param.u64 	%rd5, [histogram256Kernel_param_0];
	ld.param.u64 	%rd6, [histogram256Kernel_param_1];
	ld.param.u32 	%r22, [histogram256Kernel_param_2];
	mov.u32 	%r144, %tid.x;
	shl.b32 	%r2, %r144, 3;
	shl.b32 	%r23, %r144, 2;
	mov.u32 	%r24, _ZZ18histogram256KernelE7s_HistR;
	add.s32 	%r25, %r24, %r23;
	mov.b32 	%r26, 0;
	st.shared.u32 	[%r25], %r26;
	mov.u32 	%r27, _ZZ18histogram256KernelE7s_HistG;
	add.s32 	%r28, %r27, %r23;
	st.shared.u32 	[%r28], %r26;
	mov.u32 	%r29, _ZZ18histogram256KernelE7s_HistB;
	add.s32 	%r30, %r29, %r23;
	st.shared.u32 	[%r30], %r26;
	mov.u32 	%r31, _ZZ18histogram256KernelE7s_HistA;
	add.s32 	%r32, %r31, %r23;
	st.shared.u32 	[%r32], %r26;
	st.shared.u32 	[%r25+384], %r26;
	st.shared.u32 	[%r28+384], %r26;
	st.shared.u32 	[%r30+384], %r26;
	st.shared.u32 	[%r32+384], %r26;
	st.shared.u32 	[%r25+768], %r26;
	st.shared.u32 	[%r28+768], %r26;
	st.shared.u32 	[%r30+768], %r26;
	st.shared.u32 	[%r32+768], %r26;
	st.shared.u32 	[%r25+1152], %r26;
	st.shared.u32 	[%r28+1152], %r26;
	st.shared.u32 	[%r30+1152], %r26;
	st.shared.u32 	[%r32+1152], %r26;
	st.shared.u32 	[%r25+1536], %r26;
	st.shared.u32 	[%r28+1536], %r26;
	st.shared.u32 	[%r30+1536], %r26;
	st.shared.u32 	[%r32+1536], %r26;
	st.shared.u32 	[%r25+1920], %r26;
	st.shared.u32 	[%r28+1920], %r26;
	st.shared.u32 	[%r30+1920], %r26;
	st.shared.u32 	[%r32+1920], %r26;
	st.shared.u32 	[%r25+2304], %r26;
	st.shared.u32 	[%r28+2304], %r26;
	st.shared.u32 	[%r30+2304], %r26;
	st.shared.u32 	[%r32+2304], %r26;
	st.shared.u32 	[%r25+2688], %r26;
	st.shared.u32 	[%r28+2688], %r26;
	st.shared.u32 	[%r30+2688], %r26;
	st.shared.u32 	[%r32+2688], %r26;
	bar.sync 	0;
	mov.u32 	%r3, %ctaid.x;
	mov.u32 	%r4, %ntid.x;
	mad.lo.s32 	%r142, %r3, %r4, %r144;
	setp.ge.u32 	%p1, %r142, %r22;
	@%p1 bra 	$L__BB0_23;
	shl.b32 	%r33, %r2, 2;
	and.b32  	%r34, %r33, 31744;
	add.s32 	%r6, %r24, %r34;
	add.s32 	%r7, %r27, %r34;
	add.s32 	%r8, %r29, %r34;
	add.s32 	%r9, %r31, %r34;
	mov.u32 	%r39, %nctaid.x;
	mul.lo.s32 	%r10, %r4, %r39;
	cvta.to.global.u64 	%rd1, %rd6;
$L__BB0_2:
	mul.wide.u32 	%rd7, %r142, 4;
	add.s64 	%rd8, %rd1, %rd7;
	ld.global.u32 	%r40, [%rd8];
	bfe.u32 	%r41, %r40, 24, 8;
	cvt.u16.u32 	%rs1, %r41;
	bfe.u32 	%r42, %r40, 16, 8;
	cvt.u16.u32 	%rs2, %r42;
	bfe.u32 	%r43, %r40, 8, 8;
	cvt.u16.u32 	%rs3, %r43;
	bfe.u32 	%r44, %r40, 0, 8;
	cvt.u16.u32 	%rs4, %r44;
	and.b16  	%rs5, %rs4, 255;
	mul.wide.u16 	%r45, %rs5, 4;
	add.s32 	%r12, %r6, %r45;
$L__BB0_3:
	ld.volatile.shared.u32 	%r46, [%r12];
	and.b32  	%r47, %r46, 7;
	add.s32 	%r48, %r47, 1;
	or.b32  	%r49, %r48, %r2;
	st.volatile.shared.u32 	[%r12], %r49;
	ld.volatile.shared.u32 	%r50, [%r12];
	setp.ne.s32 	%p2, %r50, %r49;
	@%p2 bra 	$L__BB0_3;
$L__BB0_4:
	ld.volatile.shared.u32 	%r51, [%r6];
	and.b32  	%r52, %r51, 7;
	add.s32 	%r53, %r52, 1;
	or.b32  	%r54, %r53, %r2;
	st.volatile.shared.u32 	[%r6], %r54;
	ld.volatile.shared.u32 	%r55, [%r6];
	setp.ne.s32 	%p3, %r55, %r54;
	@%p3 bra 	$L__BB0_4;
$L__BB0_5:
	ld.volatile.shared.u32 	%r56, [%r6];
	and.b32  	%r57, %r56, 7;
	add.s32 	%r58, %r57, 1;
	or.b32  	%r59, %r58, %r2;
	st.volatile.shared.u32 	[%r6], %r59;
	ld.volatile.shared.u32 	%r60, [%r6];
	setp.ne.s32 	%p4, %r60, %r59;
	@%p4 bra 	$L__BB0_5;
$L__BB0_6:
	ld.volatile.shared.u32 	%r61, [%r6];
	and.b32  	%r62, %r61, 7;
	add.s32 	%r63, %r62, 1;
	or.b32  	%r64, %r63, %r2;
	st.volatile.shared.u32 	[%r6], %r64;
	ld.volatile.shared.u32 	%r65, [%r6];
	setp.ne.s32 	%p5, %r65, %r64;
	@%p5 bra 	$L__BB0_6;
	and.b16  	%rs6, %rs3, 255;
	mul.wide.u16 	%r66, %rs6, 4;
	add.s32 	%r13, %r7, %r66;
$L__BB0_8:
	ld.volatile.shared.u32 	%r67, [%r13];
	and.b32  	%r68, %r67, 7;
	add.s32 	%r69, %r68, 1;
	or.b32  	%r70, %r69, %r2;
	st.volatile.shared.u32 	[%r13], %r70;
	ld.volatile.shared.u32 	%r71, [%r13];
	setp.ne.s32 	%p6, %r71, %r70;
	@%p6 bra 	$L__BB0_8;
$L__BB0_9:
	ld.volatile.shared.u32 	%r72, [%r7];
	and.b32  	%r73, %r72, 7;
	add.s32 	%r74, %r73, 1;
	or.b32  	%r75, %r74, %r2;
	st.volatile.shared.u32 	[%r7], %r75;
	ld.volatile.shared.u32 	%r76, [%r7];
	setp.ne.s32 	%p7, %r76, %r75;
	@%p7 bra 	$L__BB0_9;
$L__BB0_10:
	ld.volatile.shared.u32 	%r77, [%r7];
	and.b32  	%r78, %r77, 7;
	add.s32 	%r79, %r78, 1;
	or.b32  	%r80, %r79, %r2;
	st.volatile.shared.u32 	[%r7], %r80;
	ld.volatile.shared.u32 	%r81, [%r7];
	setp.ne.s32 	%p8, %r81, %r80;
	@%p8 bra 	$L__BB0_10;
$L__BB0_11:
	ld.volatile.shared.u32 	%r82, [%r7];
	and.b32  	%r83, %r82, 7;
	add.s32 	%r84, %r83, 1;
	or.b32  	%r85, %r84, %r2;
	st.volatile.shared.u32 	[%r7], %r85;
	ld.volatile.shared.u32 	%r86, [%r7];
	setp.ne.s32 	%p9, %r86, %r85;
	@%p9 bra 	$L__BB0_11;
	and.b16  	%rs7, %rs2, 255;
	mul.wide.u16 	%r87, %rs7, 4;
	add.s32 	%r14, %r8, %r87;
$L__BB0_13:
	ld.volatile.shared.u32 	%r88, [%r14];
	and.b32  	%r89, %r88, 7;
	add.s32 	%r90, %r89, 1;
	or.b32  	%r91, %r90, %r2;
	st.volatile.shared.u32 	[%r14], %r91;
	ld.volatile.shared.u32 	%r92, [%r14];
	setp.ne.s32 	%p10, %r92, %r91;
	@%p10 bra 	$L__BB0_13;
$L__BB0_14:
	ld.volatile.shared.u32 	%r93, [%r8];
	and.b32  	%r94, %r93, 7;
	add.s32 	%r95, %r94, 1;
	or.b32  	%r96, %r95, %r2;
	st.volatile.shared.u32 	[%r8], %r96;
	ld.volatile.shared.u32 	%r97, [%r8];
	setp.ne.s32 	%p11, %r97, %r96;
	@%p11 bra 	$L__BB0_14;
$L__BB0_15:
	ld.volatile.shared.u32 	%r98, [%r8];
	and.b32  	%r99, %r98, 7;
	add.s32 	%r100, %r99, 1;
	or.b32  	%r101, %r100, %r2;
	st.volatile.shared.u32 	[%r8], %r101;
	ld.volatile.shared.u32 	%r102, [%r8];
	setp.ne.s32 	%p12, %r102, %r101;
	@%p12 bra 	$L__BB0_15;
$L__BB0_16:
	ld.volatile.shared.u32 	%r103, [%r8];
	and.b32  	%r104, %r103, 7;
	add.s32 	%r105, %r104, 1;
	or.b32  	%r106, %r105, %r2;
	st.volatile.shared.u32 	[%r8], %r106;
	ld.volatile.shared.u32 	%r107, [%r8];
	setp.ne.s32 	%p13, %r107, %r106;
	@%p13 bra 	$L__BB0_16;
	and.b16  	%rs8, %rs1, 255;
	mul.wide.u16 	%r108, %rs8, 4;
	add.s32 	%r15, %r9, %r108;
$L__BB0_18:
	ld.volatile.shared.u32 	%r109, [%r15];
	and.b32  	%r110, %r109, 7;
	add.s32 	%r111, %r110, 1;
	or.b32  	%r112, %r111, %r2;
	st.volatile.shared.u32 	[%r15], %r112;
	ld.volatile.shared.u32 	%r113, [%r15];
	setp.ne.s32 	%p14, %r113, %r112;
	@%p14 bra 	$L__BB0_18;
$L__BB0_19:
	ld.volatile.shared.u32 	%r114, [%r9];
	and.b32  	%r115, %r114, 7;
	add.s32 	%r116, %r115, 1;
	or.b32  	%r117, %r116, %r2;
	st.volatile.shared.u32 	[%r9], %r117;
	ld.volatile.shared.u32 	%r118, [%r9];
	setp.ne.s32 	%p15, %r118, %r117;
	@%p15 bra 	$L__BB0_19;
$L__BB0_20:
	ld.volatile.shared.u32 	%r119, [%r9];
	and.b32  	%r120, %r119, 7;
	add.s32 	%r121, %r120, 1;
	or.b32  	%r122, %r121, %r2;
	st.volatile.shared.u32 	[%r9], %r122;
	ld.volatile.shared.u32 	%r123, [%r9];
	setp.ne.s32 	%p16, %r123, %r122;
	@%p16 bra 	$L__BB0_20;
$L__BB0_21:
	ld.volatile.shared.u32 	%r124, [%r9];
	and.b32  	%r125, %r124, 7;
	add.s32 	%r126, %r125, 1;
	or.b32  	%r127, %r126, %r2;
	st.volatile.shared.u32 	[%r9], %r127;
	ld.volatile.shared.u32 	%r128, [%r9];
	setp.ne.s32 	%p17, %r128, %r127;
	@%p17 bra 	$L__BB0_21;
	add.s32 	%r142, %r142, %r10;
	setp.lt.u32 	%p18, %r142, %r22;
	@%p18 bra 	$L__BB0_2;
$L__BB0_23:
	bar.sync 	0;
	setp.gt.u32 	%p19, %r144, 255;
	@%p19 bra 	$L__BB0_26;
	shl.b32 	%r129, %r3, 8;
	add.s32 	%r132, %r23, %r31;
	add.s32 	%r143, %r132, 1024;
	add.s32 	%r133, %r144, %r129;
	mul.wide.u32 	%rd9, %r133, 4;
	cvta.to.global.u64 	%rd10, %rd5;
	add.s64 	%rd11, %rd10, %rd9;
$L__BB0_25:
	ld.shared.u32 	%r134, [%r143+-1024];
	and.b32  	%r135, %r134, 7;
	ld.shared.u32 	%r136, [%r143];
	and.b32  	%r137, %r136, 7;
	add.s32 	%r138, %r137, %r135;
	ld.shared.u32 	%r139, [%r143+1024];
	and.b32  	%r140, %r139, 7;
	add.s32 	%r141, %r140, %r138;
	st.global.u32 	[%rd11], %r141;
	add.s32 	%r20, %r144, 96;
	add.s32 	%r143, %r143, 384;
	add.s64 	%rd11, %rd11, 384;
	setp.lt.u32 	%p20, %r144, 160;
	mov.u32 	%r144, %r20;
	@%p20 bra 	$L__BB0_25;
$L__BB0_26:
	ret;

}


// ===== COMPILED SASS (sm_100) =====

	.target	sm_100

	.elftype	@"ET_EXEC"


//--------------------- .note.nv.tkinfo           --------------------------
	.section	.note.nv.tkinfo,"",@"SHT_NOTE"
	.sectionflags	@"SHF_NOTE_NV_TKINFO"
	.tkinfo
        /*0018*/ 	.word	0x00000002
        /*0030*/ 	.string	""
        /*0030*/ 	.string	"ptxas"
        /*0030*/ 	.string	"Cuda compilation tools, release 13.0, V13.0.88"
        /*0030*/ 	.string	"Build cuda_13.0.r13.0/compiler.36424714_0"
        /*0030*/ 	.string	"-arch sm_100 -m 64 "



//--------------------- .note.nv.cuinfo           --------------------------
	.section	.note.nv.cuinfo,"",@"SHT_NOTE"
	.sectionflags	@"SHF_NOTE_NV_CUINFO"
        /*0018*/ 	.short	0x0002
        /*001a*/ 	.short	0x0064
        /*001c*/ 	.short	0x0082
	.zero		2


//--------------------- .nv.info                  --------------------------
	.section	.nv.info,"",@"SHT_CUDA_INFO"
	.align	4


	//----- nvinfo : EIATTR_REGCOUNT
	.align		4
        /*0000*/ 	.byte	0x04, 0x2f
        /*0002*/ 	.short	(.L_1 - .L_0)
	.align		4
.L_0:
        /*0004*/ 	.word	index@(histogram256Kernel)
        /*0008*/ 	.word	0x00000014


	//----- nvinfo : EIATTR_FRAME_SIZE
	.align		4
.L_1:
        /*000c*/ 	.byte	0x04, 0x11
        /*000e*/ 	.short	(.L_3 - .L_2)
	.align		4
.L_2:
        /*0010*/ 	.word	index@(histogram256Kernel)
        /*0014*/ 	.word	0x00000000


	//----- nvinfo : EIATTR_MIN_STACK_SIZE
	.align		4
.L_3:
        /*0018*/ 	.byte	0x04, 0x12
        /*001a*/ 	.short	(.L_5 - .L_4)
	.align		4
.L_4:
        /*001c*/ 	.word	index@(histogram256Kernel)
        /*0020*/ 	.word	0x00000000
.L_5:


//--------------------- .nv.compat                --------------------------
	.section	.nv.compat,"",@"SHT_CUDA_COMPAT_INFO"
	.align	4
        /*0000*/ 	.byte	0x02, 0x09, 0x00, 0x00, 0x02, 0x02, 0x01, 0x00, 0x02, 0x05, 0x05, 0x00, 0x03, 0x07, 0x01, 0x01
        /*0010*/ 	.byte	0x02, 0x03, 0x00, 0x00, 0x02, 0x06, 0x01, 0x00, 0x04, 0x0b, 0x08, 0x00, 0x09, 0x00, 0x00, 0x00
        /*0020*/ 	.byte	0x00, 0x00, 0x00, 0x00


//--------------------- .nv.info.histogram256Kernel --------------------------
	.section	.nv.info.histogram256Kernel,"",@"SHT_CUDA_INFO"
	.sectionflags	@""
	.align	4


	//----- nvinfo : EIATTR_CUDA_API_VERSION
	.align		4
        /*0000*/ 	.byte	0x04, 0x37
        /*0002*/ 	.short	(.L_7 - .L_6)
.L_6:
        /*0004*/ 	.word	0x00000082


	//----- nvinfo : EIATTR_KPARAM_INFO
	.align		4
.L_7:
        /*0008*/ 	.byte	0x04, 0x17
        /*000a*/ 	.short	(.L_9 - .L_8)
.L_8:
        /*000c*/ 	.word	0x00000000
        /*0010*/ 	.short	0x0002
        /*0012*/ 	.short	0x0010
        /*0014*/ 	.byte	0x00, 0xf0, 0x11, 0x00


	//----- nvinfo : EIATTR_KPARAM_INFO
	.align		4
.L_9:
        /*0018*/ 	.byte	0x04, 0x17
        /*001a*/ 	.short	(.L_11 - .L_10)
.L_10:
        /*001c*/ 	.word	0x00000000
        /*0020*/ 	.short	0x0001
        /*0022*/ 	.short	0x0008
        /*0024*/ 	.byte	0x00, 0xf5, 0x21, 0x00


	//----- nvinfo : EIATTR_KPARAM_INFO
	.align		4
.L_11:
        /*0028*/ 	.byte	0x04, 0x17
        /*002a*/ 	.short	(.L_13 - .L_12)
.L_12:
        /*002c*/ 	.word	0x00000000
        /*0030*/ 	.short	0x0000
        /*0032*/ 	.short	0x0000
        /*0034*/ 	.byte	0x00, 0xf5, 0x21, 0x00


	//----- nvinfo : EIATTR_SPARSE_MMA_MASK
	.align		4
.L_13:
        /*0038*/ 	.byte	0x03, 0x50
        /*003a*/ 	.short	0x0000


	//----- nvinfo : EIATTR_MAXREG_COUNT
	.align		4
        /*003c*/ 	.byte	0x03, 0x1b
        /*003e*/ 	.short	0x00ff


	//----- nvinfo : EIATTR_NUM_BARRIERS
	.align		4
        /*0040*/ 	.byte	0x02, 0x4c
        /*0042*/ 	.byte	0x01
	.zero		1


	//----- nvinfo : EIATTR_MERCURY_ISA_VERSION
	.align		4
        /*0044*/ 	.byte	0x03, 0x5f
        /*0046*/ 	.short	0x0101


	//----- nvinfo : EIATTR_VRC_CTA_INIT_COUNT
	.align		4
        /*0048*/ 	.byte	0x02, 0x4a
	.zero		1
	.zero		1


	//----- nvinfo : EIATTR_EXIT_INSTR_OFFSETS
	.align		4
        /*004c*/ 	.byte	0x04, 0x1c
        /*004e*/ 	.short	(.L_15 - .L_14)


	//   ....[0]....
.L_14:
        /*0050*/ 	.word	0x00001030


	//   ....[1]....
        /*0054*/ 	.word	0x000011b0


	//----- nvinfo : EIATTR_CRS_STACK_SIZE
	.align		4
.L_15:
        /*0058*/ 	.byte	0x04, 0x1e
        /*005a*/ 	.short	(.L_17 - .L_16)
.L_16:
        /*005c*/ 	.word	0x00000000


	//----- nvinfo : EIATTR_CBANK_PARAM_SIZE
	.align		4
.L_17:
        /*0060*/ 	.byte	0x03, 0x19
        /*0062*/ 	.short	0x0014


	//----- nvinfo : EIATTR_PARAM_CBANK
	.align		4
        /*0064*/ 	.byte	0x04, 0x0a
        /*0066*/ 	.short	(.L_19 - .L_18)
	.align		4
.L_18:
        /*0068*/ 	.word	index@(.nv.constant0.histogram256Kernel)
        /*006c*/ 	.short	0x0380
        /*006e*/ 	.short	0x0014


	//----- nvinfo : EIATTR_SW_WAR
	.align		4
.L_19:
        /*0070*/ 	.byte	0x04, 0x36
        /*0072*/ 	.short	(.L_21 - .L_20)
.L_20:
        /*0074*/ 	.word	0x00000008
.L_21:


//--------------------- .nv.callgraph             --------------------------
	.section	.nv.callgraph,"",@"SHT_CUDA_CALLGRAPH"
	.align	4
	.sectionentsize	8
	.align		4
        /*0000*/ 	.word	0x00000000
	.align		4
        /*0004*/ 	.word	0xffffffff
	.align		4
        /*0008*/ 	.word	0x00000000
	.align		4
        /*000c*/ 	.word	0xfffffffe
	.align		4
        /*0010*/ 	.word	0x00000000
	.align		4
        /*0014*/ 	.word	0xfffffffd
	.align		4
        /*0018*/ 	.word	0x00000000
	.align		4
        /*001c*/ 	.word	0xfffffffc


//--------------------- .text.histogram256Kernel  --------------------------
	.section	.text.histogram256Kernel,"ax",@progbits
	.align	128
        .global         histogram256Kernel
        .type           histogram256Kernel,@function
        .size           histogram256Kernel,(.L_x_36 - histogram256Kernel)
        .other          histogram256Kernel,@"STO_CUDA_ENTRY STV_DEFAULT"
histogram256Kernel:
.text.histogram256Kernel:
[----:B------:R-:W-:Y:S08]  /*0000*/  LDC R1, c[0x0][0x37c] ;  /* 0x0000df00ff017b82 */ /* 0x000ff00000000800 */
[----:B------:R-:W0:Y:S01]  /*0010*/  S2UR UR7, SR_CgaCtaId ;  /* 0x00000000000779c3 */ /* 0x000e220000008800 */
[----:B------:R-:W1:Y:S01]  /*0020*/  S2R R3, SR_TID.X ;  /* 0x0000000000037919 */ /* 0x000e620000002100 */
[----:B------:R-:W-:Y:S01]  /*0030*/  UMOV UR4, 0x400 ;  /* 0x0000040000047882 */ /* 0x000fe20000000000 */
[----:B------:R-:W2:Y:S01]  /*0040*/  LDCU UR9, c[0x0][0x360] ;  /* 0x00006c00ff0977ac */ /* 0x000ea20008000800 */
[----:B------:R-:W2:Y:S01]  /*0050*/  S2R R0, SR_CTAID.X ;  /* 0x0000000000007919 */ /* 0x000ea20000002500 */
[----:B------:R-:W-:-:S02]  /*0060*/  UIADD3 UR5, UPT, UPT, UR4, 0xc00, URZ ;  /* 0x00000c0004057890 */ /* 0x000fc4000fffe0ff */
[----:B------:R-:W-:Y:S01]  /*0070*/  UIADD3 UR6, UPT, UPT, UR4, 0x1800, URZ ;  /* 0x0000180004067890 */ /* 0x000fe2000fffe0ff */
[----:B------:R-:W3:Y:S01]  /*0080*/  LDCU.64 UR10, c[0x0][0x358] ;  /* 0x00006b00ff0a77ac */ /* 0x000ee20008000a00 */
[----:B0-----:R-:W-:Y:S02]  /*0090*/  ULEA UR8, UR7, UR4, 0x18 ;  /* 0x0000000407087291 */ /* 0x001fe4000f8ec0ff */
[----:B------:R-:W-:Y:S02]  /*00a0*/  UIADD3 UR4, UPT, UPT, UR4, 0x2400, URZ ;  /* 0x0000240004047890 */ /* 0x000fe4000fffe0ff */
[----:B------:R-:W-:Y:S02]  /*00b0*/  ULEA UR5, UR7, UR5, 0x18 ;  /* 0x0000000507057291 */ /* 0x000fe4000f8ec0ff */
[----:B------:R-:W-:Y:S02]  /*00c0*/  ULEA UR6, UR7, UR6, 0x18 ;  /* 0x0000000607067291 */ /* 0x000fe4000f8ec0ff */
[----:B------:R-:W-:Y:S01]  /*00d0*/  ULEA UR4, UR7, UR4, 0x18 ;  /* 0x0000000407047291 */ /* 0x000fe2000f8ec0ff */
[C---:B-1----:R-:W-:Y:S01]  /*00e0*/  LEA R2, R3.reuse, UR8, 0x2 ;  /* 0x0000000803027c11 */ /* 0x042fe2000f8e10ff */
[----:B------:R-:W0:Y:S01]  /*00f0*/  LDCU UR7, c[0x0][0x390] ;  /* 0x00007200ff0777ac */ /* 0x000e220008000800 */
[----:B------:R-:W-:-:S02]  /*0100*/  LEA R4, R3, UR5, 0x2 ;  /* 0x0000000503047c11 */ /* 0x000fc4000f8e10ff */
[C---:B------:R-:W-:Y:S01]  /*0110*/  LEA R5, R3.reuse, UR6, 0x2 ;  /* 0x0000000603057c11 */ /* 0x040fe2000f8e10ff */
[----:B------:R1:W-:Y:S01]  /*0120*/  STS [R2], RZ ;  /* 0x000000ff02007388 */ /* 0x0003e20000000800 */
[----:B------:R-:W-:Y:S01]  /*0130*/  LEA R6, R3, UR4, 0x2 ;  /* 0x0000000403067c11 */ /* 0x000fe2000f8e10ff */
[----:B--2---:R-:W-:Y:S02]  /*0140*/  IMAD R7, R0, UR9, R3 ;  /* 0x0000000900077c24 */ /* 0x004fe4000f8e0203 */
[----:B------:R1:W-:Y:S04]  /*0150*/  STS [R4], RZ ;  /* 0x000000ff04007388 */ /* 0x0003e80000000800 */
[----:B------:R1:W-:Y:S04]  /*0160*/  STS [R5], RZ ;  /* 0x000000ff05007388 */ /* 0x0003e80000000800 */
[----:B------:R1:W-:Y:S01]  /*0170*/  STS [R6], RZ ;  /* 0x000000ff06007388 */ /* 0x0003e20000000800 */
[----:B0-----:R-:W-:-:S03]  /*0180*/  ISETP.GE.U32.AND P0, PT, R7, UR7, PT ;  /* 0x0000000707007c0c */ /* 0x001fc6000bf06070 */
[----:B------:R1:W-:Y:S04]  /*0190*/  STS [R2+0x180], RZ ;  /* 0x000180ff02007388 */ /* 0x0003e80000000800 */
        /* <DEDUP_REMOVED lines=26> */
[----:B------:R1:W-:Y:S01]  /*0340*/  STS [R6+0xa80], RZ ;  /* 0x000a80ff06007388 */ /* 0x0003e20000000800 */
[----:B------:R-:W-:Y:S06]  /*0350*/  BAR.SYNC.DEFER_BLOCKING 0x0 ;  /* 0x0000000000007b1d */ /* 0x000fec0000010000 */
[----:B---3--:R-:W-:Y:S05]  /*0360*/  @P0 BRA `(.L_x_0) ;  /* 0x0000000c00240947 */ /* 0x008fea0003800000 */
[----:B-1----:R-:W0:Y:S01]  /*0370*/  LDC R6, c[0x0][0x370] ;  /* 0x0000dc00ff067b82 */ /* 0x002e220000000800 */
[C---:B------:R-:W-:Y:S02]  /*0380*/  IMAD.SHL.U32 R2, R3.reuse, 0x20, RZ ;  /* 0x0000002003027824 */ /* 0x040fe400078e00ff */
[----:B------:R-:W-:Y:S02]  /*0390*/  IMAD.MOV.U32 R4, RZ, RZ, R7 ;  /* 0x000000ffff047224 */ /* 0x000fe400078e0007 */
[----:B------:R-:W-:Y:S01]  /*03a0*/  IMAD.SHL.U32 R5, R3, 0x8, RZ ;  /* 0x0000000803057824 */ /* 0x000fe200078e00ff */
[----:B------:R-:W-:-:S05]  /*03b0*/  LOP3.LUT R2, R2, 0x7c00, RZ, 0xc0, !PT ;  /* 0x00007c0002027812 */ /* 0x000fca00078ec0ff */
[C---:B------:R-:W-:Y:S02]  /*03c0*/  VIADD R8, R2.reuse, UR5 ;  /* 0x0000000502087c36 */ /* 0x040fe40008000000 */
[C---:B------:R-:W-:Y:S02]  /*03d0*/  VIADD R9, R2.reuse, UR6 ;  /* 0x0000000602097c36 */ /* 0x040fe40008000000 */
[----:B------:R-:W-:Y:S02]  /*03e0*/  VIADD R10, R2, UR4 ;  /* 0x00000004020a7c36 */ /* 0x000fe40008000000 */
[----:B0-----:R-:W-:Y:S02]  /*03f0*/  IMAD R7, R6, UR9, RZ ;  /* 0x0000000906077c24 */ /* 0x001fe4000f8e02ff */
[----:B------:R-:W-:-:S07]  /*0400*/  VIADD R6, R2, UR8 ;  /* 0x0000000802067c36 */ /* 0x000fce0008000000 */
.L_x_33:
[----:B------:R-:W0:Y:S01]  /*0410*/  LDC.64 R14, c[0x0][0x388] ;  /* 0x0000e200ff0e7b82 */ /* 0x000e220000000a00 */
[----:B------:R-:W1:Y:S01]  /*0420*/  LDCU UR7, c[0x0][0x390] ;  /* 0x00007200ff0777ac */ /* 0x000e620008000800 */
[----:B0-----:R-:W-:-:S06]  /*0430*/  IMAD.WIDE.U32 R14, R4, 0x4, R14 ;  /* 0x00000004040e7825 */ /* 0x001fcc00078e000e */
[----:B------:R-:W2:Y:S01]  /*0440*/  LDG.E R14, desc[UR10][R14.64] ;  /* 0x0000000a0e0e7981 */ /* 0x000ea2000c1e1900 */
[----:B------:R-:W-:Y:S01]  /*0450*/  IMAD.IADD R4, R7, 0x1, R4 ;  /* 0x0000000107047824 */ /* 0x000fe200078e0204 */
[----:B------:R-:W-:Y:S04]  /*0460*/  BSSY B0, `(.L_x_1) ;  /* 0x0000010000007945 */ /* 0x000fe80003800000 */
[----:B-1----:R-:W-:Y:S02]  /*0470*/  ISETP.GE.U32.AND P0, PT, R4, UR7, PT ;  /* 0x0000000704007c0c */ /* 0x002fe4000bf06070 */
[C---:B--2---:R-:W-:Y:S02]  /*0480*/  PRMT R17, R14.reuse, 0x7770, RZ ;  /* 0x000077700e117816 */ /* 0x044fe400000000ff */
[----:B------:R-:W-:-:S02]  /*0490*/  PRMT R11, R14, 0x7773, RZ ;  /* 0x000077730e0b7816 */ /* 0x000fc400000000ff */
[C---:B------:R-:W-:Y:S01]  /*04a0*/  PRMT R12, R14.reuse, 0x7772, RZ ;  /* 0x000077720e0c7816 */ /* 0x040fe200000000ff */
[----:B------:R-:W-:Y:S01]  /*04b0*/  IMAD R17, R17, 0x4, R6 ;  /* 0x0000000411117824 */ /* 0x000fe200078e0206 */
[----:B------:R-:W-:-:S07]  /*04c0*/  PRMT R13, R14, 0x7771, RZ ;  /* 0x000077710e0d7816 */ /* 0x000fce00000000ff */
.L_x_2:
[----:B------:R-:W0:Y:S01]  /*04d0*/  LDS R14, [R17] ;  /* 0x00000000110e7984 */ /* 0x000e220000000800 */
[----:B------:R-:W-:Y:S05]  /*04e0*/  YIELD ;  /* 0x0000000000007946 */ /* 0x000fea0003800000 */
[----:B0-----:R-:W-:-:S05]  /*04f0*/  LOP3.LUT R14, R14, 0x7, RZ, 0xc0, !PT ;  /* 0x000000070e0e7812 */ /* 0x001fca00078ec0ff */
[----:B------:R-:W-:-:S05]  /*0500*/  VIADD R14, R14, 0x1 ;  /* 0x000000010e0e7836 */ /* 0x000fca0000000000 */
[----:B------:R-:W-:-:S05]  /*0510*/  LOP3.LUT R14, R14, R5, RZ, 0xfc, !PT ;  /* 0x000000050e0e7212 */ /* 0x000fca00078efcff */
[----:B------:R-:W-:Y:S04]  /*0520*/  STS [R17], R14 ;  /* 0x0000000e11007388 */ /* 0x000fe80000000800 */
[----:B------:R-:W0:Y:S02]  /*0530*/  LDS R15, [R17] ;  /* 0x00000000110f7984 */ /* 0x000e240000000800 */
[----:B0-----:R-:W-:-:S13]  /*0540*/  ISETP.NE.AND P1, PT, R15, R14, PT ;  /* 0x0000000e0f00720c */ /* 0x001fda0003f25270 */
[----:B------:R-:W-:Y:S05]  /*0550*/  @P1 BRA `(.L_x_2) ;  /* 0xfffffffc00dc1947 */ /* 0x000fea000383ffff */
[----:B------:R-:W-:Y:S05]  /*0560*/  BSYNC B0 ;  /* 0x0000000000007941 */ /* 0x000fea0003800000 */
.L_x_1:
[----:B------:R-:W-:Y:S01]  /*0570*/  BSSY B0, `(.L_x_3) ;  /* 0x000000a000007945 */ /* 0x000fe20003800000 */
.L_x_4:
[----:B------:R-:W0:Y:S01]  /*0580*/  LDS R14, [R2+UR8] ;  /* 0x00000008020e7984 */ /* 0x000e220008000800 */
[----:B------:R-:W-:Y:S05]  /*0590*/  YIELD ;  /* 0x0000000000007946 */ /* 0x000fea0003800000 */
[----:B0-----:R-:W-:-:S05]  /*05a0*/  LOP3.LUT R14, R14, 0x7, RZ, 0xc0, !PT ;  /* 0x000000070e0e7812 */ /* 0x001fca00078ec0ff */
[----:B------:R-:W-:-:S05]  /*05b0*/  VIADD R14, R14, 0x1 ;  /* 0x000000010e0e7836 */ /* 0x000fca0000000000 */
[----:B------:R-:W-:-:S05]  /*05c0*/  LOP3.LUT R15, R14, R5, RZ, 0xfc, !PT ;  /* 0x000000050e0f7212 */ /* 0x000fca00078efcff */
[----:B------:R-:W-:Y:S04]  /*05d0*/  STS [R2+UR8], R15 ;  /* 0x0000000f02007988 */ /* 0x000fe80008000808 */
[----:B------:R-:W0:Y:S02]  /*05e0*/  LDS R14, [R2+UR8] ;  /* 0x00000008020e7984 */ /* 0x000e240008000800 */
[----:B0-----:R-:W-:-:S13]  /*05f0*/  ISETP.NE.AND P1, PT, R14, R15, PT ;  /* 0x0000000f0e00720c */ /* 0x001fda0003f25270 */
[----:B------:R-:W-:Y:S05]  /*0600*/  @P1 BRA `(.L_x_4) ;  /* 0xfffffffc00dc1947 */ /* 0x000fea000383ffff */
[----:B------:R-:W-:Y:S05]  /*0610*/  BSYNC B0 ;  /* 0x0000000000007941 */ /* 0x000fea0003800000 */
.L_x_3:
[----:B------:R-:W-:Y:S01]  /*0620*/  BSSY B0, `(.L_x_5) ;  /* 0x000000a000007945 */ /* 0x000fe20003800000 */
.L_x_6:
        /* <DEDUP_REMOVED lines=10> */
.L_x_5:
[----:B------:R-:W-:Y:S01]  /*06d0*/  BSSY B0, `(.L_x_7) ;  /* 0x000000a000007945 */ /* 0x000fe20003800000 */
.L_x_8:
        /* <DEDUP_REMOVED lines=10> */
.L_x_7:
[----:B------:R-:W-:Y:S01]  /*0780*/  BSSY B0, `(.L_x_9) ;  /* 0x000000b000007945 */ /* 0x000fe20003800000 */
[----:B------:R-:W-:-:S07]  /*0790*/  IMAD R15, R13, 0x4, R8 ;  /* 0x000000040d0f7824 */ /* 0x000fce00078e0208 */
.L_x_10:
        /* <DEDUP_REMOVED lines=10> */
.L_x_9:
[----:B------:R-:W-:Y:S01]  /*0840*/  BSSY B0, `(.L_x_11) ;  /* 0x000000a000007945 */ /* 0x000fe20003800000 */
.L_x_12:
        /* <DEDUP_REMOVED lines=10> */
.L_x_11:
[----:B------:R-:W-:Y:S01]  /*08f0*/  BSSY B0, `(.L_x_13) ;  /* 0x000000a000007945 */ /* 0x000fe20003800000 */
.L_x_14:
        /* <DEDUP_REMOVED lines=10> */
.L_x_13:
[----:B------:R-:W-:Y:S01]  /*09a0*/  BSSY B0, `(.L_x_15) ;  /* 0x000000a000007945 */ /* 0x000fe20003800000 */
.L_x_16:
        /* <DEDUP_REMOVED lines=10> */
.L_x_15:
[----:B------:R-:W-:Y:S01]  /*0a50*/  BSSY B0, `(.L_x_17) ;  /* 0x000000b000007945 */ /* 0x000fe20003800000 */
[----:B------:R-:W-:-:S07]  /*0a60*/  IMAD R15, R12, 0x4, R9 ;  /* 0x000000040c0f7824 */ /* 0x000fce00078e0209 */
.L_x_18:
        /* <DEDUP_REMOVED lines=10> */
.L_x_17:
[----:B------:R-:W-:Y:S01]  /*0b10*/  BSSY B0, `(.L_x_19) ;  /* 0x000000a000007945 */ /* 0x000fe20003800000 */
.L_x_20:
        /* <DEDUP_REMOVED lines=10> */
.L_x_19:
[----:B------:R-:W-:Y:S01]  /*0bc0*/  BSSY B0, `(.L_x_21) ;  /* 0x000000a000007945 */ /* 0x000fe20003800000 */
.L_x_22:
        /* <DEDUP_REMOVED lines=10> */
.L_x_21:
[----:B------:R-:W-:Y:S01]  /*0c70*/  BSSY B0, `(.L_x_23) ;  /* 0x000000a000007945 */ /* 0x000fe20003800000 */
.L_x_24:
        /* <DEDUP_REMOVED lines=10> */
.L_x_23:
[----:B------:R-:W-:Y:S01]  /*0d20*/  BSSY B0, `(.L_x_25) ;  /* 0x000000b000007945 */ /* 0x000fe20003800000 */
[----:B------:R-:W-:-:S07]  /*0d30*/  IMAD R13, R11, 0x4, R10 ;  /* 0x000000040b0d7824 */ /* 0x000fce00078e020a */
.L_x_26:
        /* <DEDUP_REMOVED lines=10> */
.L_x_25:
[----:B------:R-:W-:Y:S01]  /*0de0*/  BSSY B0, `(.L_x_27) ;  /* 0x000000a000007945 */ /* 0x000fe20003800000 */
.L_x_28:
        /* <DEDUP_REMOVED lines=10> */
.L_x_27:
[----:B------:R-:W-:Y:S01]  /*0e90*/  BSSY B0, `(.L_x_29) ;  /* 0x000000a000007945 */ /* 0x000fe20003800000 */
.L_x_30:
        /* <DEDUP_REMOVED lines=10> */
.L_x_29:
[----:B------:R-:W-:Y:S01]  /*0f40*/  BSSY B0, `(.L_x_31) ;  /* 0x000000a000007945 */ /* 0x000fe20003800000 */
.L_x_32:
        /* <DEDUP_REMOVED lines=10> */
.L_x_31:
[----:B------:R-:W-:Y:S05]  /*0ff0*/  @!P0 BRA `(.L_x_33) ;  /* 0xfffffff400048947 */ /* 0x000fea000383ffff */
.L_x_0:
[----:B------:R-:W-:Y:S05]  /*1000*/  WARPSYNC.ALL ;  /* 0x0000000000007948 */ /* 0x000fea0003800000 */
[----:B------:R-:W-:Y:S01]  /*1010*/  BAR.SYNC.DEFER_BLOCKING 0x0 ;  /* 0x0000000000007b1d */ /* 0x000fe20000010000 */
[----:B------:R-:W-:-:S13]  /*1020*/  ISETP.GT.U32.AND P0, PT, R3, 0xff, PT ;  /* 0x000000ff0300780c */ /* 0x000fda0003f04070 */
[----:B------:R-:W-:Y:S05]  /*1030*/  @P0 EXIT ;  /* 0x000000000000094d */ /* 0x000fea0003800000 */
[----:B-1----:R-:W0:Y:S01]  /*1040*/  LDC.64 R4, c[0x0][0x380] ;  /* 0x0000e000ff047b82 */ /* 0x002e220000000a00 */
[----:B------:R-:W-:Y:S01]  /*1050*/  IMAD R7, R0, 0x100, R3 ;  /* 0x0000010000077824 */ /* 0x000fe200078e0203 */
[----:B------:R-:W-:-:S05]  /*1060*/  LEA R0, R3, UR4, 0x2 ;  /* 0x0000000403007c11 */ /* 0x000fca000f8e10ff */
[----:B------:R-:W-:Y:S02]  /*1070*/  VIADD R0, R0, 0x400 ;  /* 0x0000040000007836 */ /* 0x000fe40000000000 */
[----:B0-----:R-:W-:-:S04]  /*1080*/  IMAD.WIDE.U32 R4, R7, 0x4, R4 ;  /* 0x0000000407047825 */ /* 0x001fc800078e0004 */
[----:B------:R-:W-:Y:S02]  /*1090*/  IMAD.MOV.U32 R8, RZ, RZ, R4 ;  /* 0x000000ffff087224 */ /* 0x000fe400078e0004 */
[----:B------:R-:W-:-:S07]  /*10a0*/  IMAD.MOV.U32 R9, RZ, RZ, R5 ;  /* 0x000000ffff097224 */ /* 0x000fce00078e0005 */
.L_x_34:
[----:B0-----:R-:W0:Y:S01]  /*10b0*/  LDS R2, [R0+-0x400] ;  /* 0xfffc000000027984 */ /* 0x001e220000000800 */
[C---:B------:R-:W-:Y:S01]  /*10c0*/  ISETP.GE.U32.AND P0, PT, R3.reuse, 0xa0, PT ;  /* 0x000000a00300780c */ /* 0x040fe20003f06070 */
[----:B------:R-:W-:Y:S02]  /*10d0*/  VIADD R3, R3, 0x60 ;  /* 0x0000006003037836 */ /* 0x000fe40000000000 */
[----:B------:R-:W1:Y:S04]  /*10e0*/  LDS R4, [R0] ;  /* 0x0000000000047984 */ /* 0x000e680000000800 */
[----:B------:R2:W3:Y:S02]  /*10f0*/  LDS R6, [R0+0x400] ;  /* 0x0004000000067984 */ /* 0x0004e40000000800 */
[----:B--2---:R-:W-:Y:S01]  /*1100*/  VIADD R0, R0, 0x180 ;  /* 0x0000018000007836 */ /* 0x004fe20000000000 */
[----:B0-----:R-:W-:-:S02]  /*1110*/  LOP3.LUT R2, R2, 0x7, RZ, 0xc0, !PT ;  /* 0x0000000702027812 */ /* 0x001fc400078ec0ff */
[----:B-1----:R-:W-:Y:S01]  /*1120*/  LOP3.LUT R5, R4, 0x7, RZ, 0xc0, !PT ;  /* 0x0000000704057812 */ /* 0x002fe200078ec0ff */
[----:B------:R-:W-:Y:S01]  /*1130*/  IMAD.MOV.U32 R4, RZ, RZ, R8 ;  /* 0x000000ffff047224 */ /* 0x000fe200078e0008 */
[----:B------:R-:W-:Y:S02]  /*1140*/  IADD3 R8, P1, PT, R8, 0x180, RZ ;  /* 0x0000018008087810 */ /* 0x000fe40007f3e0ff */
[----:B---3--:R-:W-:-:S04]  /*1150*/  LOP3.LUT R6, R6, 0x7, RZ, 0xc0, !PT ;  /* 0x0000000706067812 */ /* 0x008fc800078ec0ff */
[----:B------:R-:W-:Y:S01]  /*1160*/  IADD3 R7, PT, PT, R6, R5, R2 ;  /* 0x0000000506077210 */ /* 0x000fe20007ffe002 */
[--C-:B------:R-:W-:Y:S02]  /*1170*/  IMAD.MOV.U32 R5, RZ, RZ, R9.reuse ;  /* 0x000000ffff057224 */ /* 0x100fe400078e0009 */
[----:B------:R-:W-:-:S03]  /*1180*/  IMAD.X R9, RZ, RZ, R9, P1 ;  /* 0x000000ffff097224 */ /* 0x000fc600008e0609 */
[----:B------:R0:W-:Y:S01]  /*1190*/  STG.E desc[UR10][R4.64], R7 ;  /* 0x0000000704007986 */ /* 0x0001e2000c10190a */
[----:B------:R-:W-:Y:S05]  /*11a0*/  @!P0 BRA `(.L_x_34) ;  /* 0xfffffffc00c08947 */ /* 0x000fea000383ffff */
[----:B------:R-:W-:Y:S05]  /*11b0*/  EXIT ;  /* 0x000000000000794d */ /* 0x000fea0003800000 */
.L_x_35:
[----:B------:R-:W-:-:S00]  /*11c0*/  BRA `(.L_x_35) ;  /* 0xfffffffc00fc7947 */ /* 0x000fc0000383ffff */
[----:B------:R-:W-:-:S00]  /*11d0*/  NOP ;  /* 0x0000000000007918 */ /* 0x000fc00000000000 */
        /* <DEDUP_REMOVED lines=10> */
.L_x_36:


//--------------------- .nv.shared.histogram256Kernel --------------------------
	.section	.nv.shared.histogram256Kernel,"aw",@nobits
	.sectionflags	@""
	.align	4
.nv.shared.histogram256Kernel:
	.zero		13312


//--------------------- .nv.shared.reserved.0     --------------------------
	.section	.nv.shared.reserved.0,"aw",@nobits
	.weak		__nv_reservedSMEM_offset_0_alias
	.size		__nv_reservedSMEM_offset_0_alias, 0, 64
	.other		__nv_reservedSMEM_offset_0_alias,@"STO_CUDA_RESERVED_SHARED STV_DEFAULT"
__nv_reservedSMEM_offset_0_alias:
	.zero		0
	.zero		64


//--------------------- .nv.constant0.histogram256Kernel --------------------------
	.section	.nv.constant0.histogram256Kernel,"a",@progbits
	.sectionflags	@""
	.align	4
.nv.constant0.histogram256Kernel:
	.zero		916


//--------------------- SYMBOLS --------------------------

	.type		.nv.reservedSmem.offset0,@object
	.size		.nv.reservedSmem.offset0,0x4
	.type		.nv.reservedSmem.cap,@object
	.size		.nv.reservedSmem.cap,0x4
